







.version 5.0
.target sm_61
.address_size 64


.global .align 8 .b8 _ZTVSt9basic_iosIcSt11char_traitsIcEE[32];
.global .align 8 .b8 _ZTTSo[8];
.global .align 8 .b8 _ZTVSt15basic_streambufIcSt11char_traitsIcEE[128];
.global .align 8 .b8 _ZTVNSt7__cxx1115basic_stringbufIcSt11char_traitsIcESaIcEEE[128];
.global .align 8 .b8 _ZTTNSt7__cxx1119basic_ostringstreamIcSt11char_traitsIcESaIcEEE[8];
.global .align 8 .b8 _ZTVN10__cxxabiv119__pointer_type_infoE[8];
.global .align 8 .b8 _ZTVN10__cxxabiv120__function_type_infoE[8];
.global .align 8 .b8 _ZTVN10__cxxabiv117__class_type_infoE[8];
.global .align 8 .b8 _ZTVN10__cxxabiv120__si_class_type_infoE[8];
.global .align 8 .b8 _ZTVSt9exception[40];
.global .align 8 .b8 _ZTVN3c105ErrorE[40];
.global .align 8 .b8 _ZTVN3c1020intrusive_ptr_targetE[40];
.global .align 8 .b8 _ZTVN3c1011StorageImplE[40];
.global .align 8 .b8 _ZTVN6caffe28OperatorINS_11CUDAContextEEE[136];
.global .align 8 .b8 _ZTVN6caffe226CosineEmbeddingCriterionOpINS_11CUDAContextEEE[136];
.global .align 8 .b8 _ZTVN6caffe234CosineEmbeddingCriterionGradientOpINS_11CUDAContextEEE[136];

.visible .entry _ZN6caffe288_GLOBAL__N__64_tmpxft_00005f47_00000000_7_cosine_embedding_criterion_op_cpp1_ii_9d0551c19CECKernelEiPKfPKifPf(
.param .u32 _ZN6caffe288_GLOBAL__N__64_tmpxft_00005f47_00000000_7_cosine_embedding_criterion_op_cpp1_ii_9d0551c19CECKernelEiPKfPKifPf_param_0,
.param .u64 _ZN6caffe288_GLOBAL__N__64_tmpxft_00005f47_00000000_7_cosine_embedding_criterion_op_cpp1_ii_9d0551c19CECKernelEiPKfPKifPf_param_1,
.param .u64 _ZN6caffe288_GLOBAL__N__64_tmpxft_00005f47_00000000_7_cosine_embedding_criterion_op_cpp1_ii_9d0551c19CECKernelEiPKfPKifPf_param_2,
.param .f32 _ZN6caffe288_GLOBAL__N__64_tmpxft_00005f47_00000000_7_cosine_embedding_criterion_op_cpp1_ii_9d0551c19CECKernelEiPKfPKifPf_param_3,
.param .u64 _ZN6caffe288_GLOBAL__N__64_tmpxft_00005f47_00000000_7_cosine_embedding_criterion_op_cpp1_ii_9d0551c19CECKernelEiPKfPKifPf_param_4
)
{
.reg .pred %p<4>;
.reg .f32 %f<7>;
.reg .b32 %r<8>;
.reg .f64 %fd<7>;
.reg .b64 %rd<18>;


ld.param.u64 %rd9, [_ZN6caffe288_GLOBAL__N__64_tmpxft_00005f47_00000000_7_cosine_embedding_criterion_op_cpp1_ii_9d0551c19CECKernelEiPKfPKifPf_param_1];
ld.param.u64 %rd10, [_ZN6caffe288_GLOBAL__N__64_tmpxft_00005f47_00000000_7_cosine_embedding_criterion_op_cpp1_ii_9d0551c19CECKernelEiPKfPKifPf_param_2];
ld.param.f32 %f2, [_ZN6caffe288_GLOBAL__N__64_tmpxft_00005f47_00000000_7_cosine_embedding_criterion_op_cpp1_ii_9d0551c19CECKernelEiPKfPKifPf_param_3];
ld.param.u64 %rd11, [_ZN6caffe288_GLOBAL__N__64_tmpxft_00005f47_00000000_7_cosine_embedding_criterion_op_cpp1_ii_9d0551c19CECKernelEiPKfPKifPf_param_4];
mov.u32 %r1, %ntid.x;
mov.u32 %r2, %ctaid.x;
mov.u32 %r3, %tid.x;
mad.lo.s32 %r4, %r1, %r2, %r3;
cvt.u64.u32	%rd17, %r4;
ld.param.s32 %rd2, [_ZN6caffe288_GLOBAL__N__64_tmpxft_00005f47_00000000_7_cosine_embedding_criterion_op_cpp1_ii_9d0551c19CECKernelEiPKfPKifPf_param_0];
setp.ge.u64	%p1, %rd17, %rd2;
@%p1 bra BB0_6;

cvta.to.global.u64 %rd3, %rd11;
cvta.to.global.u64 %rd4, %rd9;
cvta.to.global.u64 %rd5, %rd10;
mov.u32 %r5, %nctaid.x;
mul.lo.s32 %r6, %r5, %r1;
cvt.u64.u32	%rd6, %r6;

BB0_2:
shl.b64 %rd12, %rd17, 2;
add.s64 %rd13, %rd5, %rd12;
ld.global.u32 %r7, [%rd13];
setp.eq.s32	%p2, %r7, 1;
add.s64 %rd14, %rd4, %rd12;
ld.global.f32 %f1, [%rd14];
@%p2 bra BB0_4;
bra.uni BB0_3;

BB0_4:
cvt.f64.f32	%fd4, %f1;
mov.f64 %fd5, 0d3FF0000000000000;
sub.f64 %fd6, %fd5, %fd4;
bra.uni BB0_5;

BB0_3:
sub.f32 %f3, %f1, %f2;
mov.f32 %f4, 0f00000000;
max.f32 %f5, %f4, %f3;
cvt.f64.f32	%fd6, %f5;

BB0_5:
add.s64 %rd16, %rd3, %rd12;
cvt.rn.f32.f64	%f6, %fd6;
st.global.f32 [%rd16], %f6;
add.s64 %rd17, %rd6, %rd17;
setp.lt.u64	%p3, %rd17, %rd2;
@%p3 bra BB0_2;

BB0_6:
ret;
}


.visible .entry _ZN6caffe288_GLOBAL__N__64_tmpxft_00005f47_00000000_7_cosine_embedding_criterion_op_cpp1_ii_9d0551c117CECGradientKernelEiPKfPKiS2_fPf(
.param .u32 _ZN6caffe288_GLOBAL__N__64_tmpxft_00005f47_00000000_7_cosine_embedding_criterion_op_cpp1_ii_9d0551c117CECGradientKernelEiPKfPKiS2_fPf_param_0,
.param .u64 _ZN6caffe288_GLOBAL__N__64_tmpxft_00005f47_00000000_7_cosine_embedding_criterion_op_cpp1_ii_9d0551c117CECGradientKernelEiPKfPKiS2_fPf_param_1,
.param .u64 _ZN6caffe288_GLOBAL__N__64_tmpxft_00005f47_00000000_7_cosine_embedding_criterion_op_cpp1_ii_9d0551c117CECGradientKernelEiPKfPKiS2_fPf_param_2,
.param .u64 _ZN6caffe288_GLOBAL__N__64_tmpxft_00005f47_00000000_7_cosine_embedding_criterion_op_cpp1_ii_9d0551c117CECGradientKernelEiPKfPKiS2_fPf_param_3,
.param .f32 _ZN6caffe288_GLOBAL__N__64_tmpxft_00005f47_00000000_7_cosine_embedding_criterion_op_cpp1_ii_9d0551c117CECGradientKernelEiPKfPKiS2_fPf_param_4,
.param .u64 _ZN6caffe288_GLOBAL__N__64_tmpxft_00005f47_00000000_7_cosine_embedding_criterion_op_cpp1_ii_9d0551c117CECGradientKernelEiPKfPKiS2_fPf_param_5
)
{
.reg .pred %p<5>;
.reg .f32 %f<9>;
.reg .b32 %r<9>;
.reg .b64 %rd<22>;


ld.param.u64 %rd10, [_ZN6caffe288_GLOBAL__N__64_tmpxft_00005f47_00000000_7_cosine_embedding_criterion_op_cpp1_ii_9d0551c117CECGradientKernelEiPKfPKiS2_fPf_param_1];
ld.param.u64 %rd11, [_ZN6caffe288_GLOBAL__N__64_tmpxft_00005f47_00000000_7_cosine_embedding_criterion_op_cpp1_ii_9d0551c117CECGradientKernelEiPKfPKiS2_fPf_param_2];
ld.param.u64 %rd12, [_ZN6caffe288_GLOBAL__N__64_tmpxft_00005f47_00000000_7_cosine_embedding_criterion_op_cpp1_ii_9d0551c117CECGradientKernelEiPKfPKiS2_fPf_param_3];
ld.param.f32 %f4, [_ZN6caffe288_GLOBAL__N__64_tmpxft_00005f47_00000000_7_cosine_embedding_criterion_op_cpp1_ii_9d0551c117CECGradientKernelEiPKfPKiS2_fPf_param_4];
ld.param.u64 %rd13, [_ZN6caffe288_GLOBAL__N__64_tmpxft_00005f47_00000000_7_cosine_embedding_criterion_op_cpp1_ii_9d0551c117CECGradientKernelEiPKfPKiS2_fPf_param_5];
mov.u32 %r1, %ntid.x;
mov.u32 %r2, %ctaid.x;
mov.u32 %r3, %tid.x;
mad.lo.s32 %r4, %r1, %r2, %r3;
cvt.u64.u32	%rd21, %r4;
ld.param.s32 %rd2, [_ZN6caffe288_GLOBAL__N__64_tmpxft_00005f47_00000000_7_cosine_embedding_criterion_op_cpp1_ii_9d0551c117CECGradientKernelEiPKfPKiS2_fPf_param_0];
setp.ge.u64	%p1, %rd21, %rd2;
@%p1 bra BB1_5;

cvta.to.global.u64 %rd3, %rd13;
cvta.to.global.u64 %rd4, %rd10;
cvta.to.global.u64 %rd5, %rd11;
cvta.to.global.u64 %rd6, %rd12;
mov.u32 %r5, %nctaid.x;
mul.lo.s32 %r6, %r5, %r1;
cvt.u64.u32	%rd7, %r6;

BB1_2:
shl.b64 %rd14, %rd21, 2;
add.s64 %rd15, %rd6, %rd14;
ld.global.f32 %f1, [%rd15];
add.s64 %rd16, %rd5, %rd14;
ld.global.u32 %r7, [%rd16];
setp.eq.s32	%p2, %r7, 1;
mov.f32 %f8, 0fBF800000;
@%p2 bra BB1_4;

add.s64 %rd18, %rd4, %rd14;
ld.global.f32 %f6, [%rd18];
setp.ge.f32	%p3, %f6, %f4;
selp.u32	%r8, 1, 0, %p3;
cvt.rn.f32.s32	%f8, %r8;

BB1_4:
add.s64 %rd20, %rd3, %rd14;
mul.f32 %f7, %f1, %f8;
st.global.f32 [%rd20], %f7;
add.s64 %rd21, %rd7, %rd21;
setp.lt.u64	%p4, %rd21, %rd2;
@%p4 bra BB1_2;

BB1_5:
ret;
}




// ===== COMPILED SASS (sm_100) =====

	.target	sm_100

	.elftype	@"ET_EXEC"


//--------------------- .note.nv.tkinfo           --------------------------
	.section	.note.nv.tkinfo,"",@"SHT_NOTE"
	.sectionflags	@"SHF_NOTE_NV_TKINFO"
	.tkinfo
        /*0018*/ 	.word	0x00000002
        /*0030*/ 	.string	""
        /*0030*/ 	.string	"ptxas"
        /*0030*/ 	.string	"Cuda compilation tools, release 13.0, V13.0.88"
        /*0030*/ 	.string	"Build cuda_13.0.r13.0/compiler.36424714_0"
        /*0030*/ 	.string	"-arch sm_100 "



//--------------------- .note.nv.cuinfo           --------------------------
	.section	.note.nv.cuinfo,"",@"SHT_NOTE"
	.sectionflags	@"SHF_NOTE_NV_CUINFO"
        /*0018*/ 	.short	0x0002
        /*001a*/ 	.short	0x003d
        /*001c*/ 	.short	0x0082
	.zero		2


//--------------------- .nv.info                  --------------------------
	.section	.nv.info,"",@"SHT_CUDA_INFO"
	.align	4


	//----- nvinfo : EIATTR_REGCOUNT
	.align		4
        /*0000*/ 	.byte	0x04, 0x2f
        /*0002*/ 	.short	(.L_17 - .L_16)
	.align		4
.L_16:
        /*0004*/ 	.word	index@(_ZN6caffe288_GLOBAL__N__64_tmpxft_00005f47_00000000_7_cosine_embedding_criterion_op_cpp1_ii_9d0551c19CECKernelEiPKfPKifPf)
        /*0008*/ 	.word	0x00000010


	//----- nvinfo : EIATTR_FRAME_SIZE
	.align		4
.L_17:
        /*000c*/ 	.byte	0x04, 0x11
        /*000e*/ 	.short	(.L_19 - .L_18)
	.align		4
.L_18:
        /*0010*/ 	.word	index@(_ZN6caffe288_GLOBAL__N__64_tmpxft_00005f47_00000000_7_cosine_embedding_criterion_op_cpp1_ii_9d0551c19CECKernelEiPKfPKifPf)
        /*0014*/ 	.word	0x00000000


	//----- nvinfo : EIATTR_REGCOUNT
	.align		4
.L_19:
        /*0018*/ 	.byte	0x04, 0x2f
        /*001a*/ 	.short	(.L_21 - .L_20)
	.align		4
.L_20:
        /*001c*/ 	.word	index@(_ZN6caffe288_GLOBAL__N__64_tmpxft_00005f47_00000000_7_cosine_embedding_criterion_op_cpp1_ii_9d0551c117CECGradientKernelEiPKfPKiS2_fPf)
        /*0020*/ 	.word	0x00000010


	//----- nvinfo : EIATTR_FRAME_SIZE
	.align		4
.L_21:
        /*0024*/ 	.byte	0x04, 0x11
        /*0026*/ 	.short	(.L_23 - .L_22)
	.align		4
.L_22:
        /*0028*/ 	.word	index@(_ZN6caffe288_GLOBAL__N__64_tmpxft_00005f47_00000000_7_cosine_embedding_criterion_op_cpp1_ii_9d0551c117CECGradientKernelEiPKfPKiS2_fPf)
        /*002c*/ 	.word	0x00000000


	//----- nvinfo : EIATTR_MIN_STACK_SIZE
	.align		4
.L_23:
        /*0030*/ 	.byte	0x04, 0x12
        /*0032*/ 	.short	(.L_25 - .L_24)
	.align		4
.L_24:
        /*0034*/ 	.word	index@(_ZN6caffe288_GLOBAL__N__64_tmpxft_00005f47_00000000_7_cosine_embedding_criterion_op_cpp1_ii_9d0551c117CECGradientKernelEiPKfPKiS2_fPf)
        /*0038*/ 	.word	0x00000000


	//----- nvinfo : EIATTR_MIN_STACK_SIZE
	.align		4
.L_25:
        /*003c*/ 	.byte	0x04, 0x12
        /*003e*/ 	.short	(.L_27 - .L_26)
	.align		4
.L_26:
        /*0040*/ 	.word	index@(_ZN6caffe288_GLOBAL__N__64_tmpxft_00005f47_00000000_7_cosine_embedding_criterion_op_cpp1_ii_9d0551c19CECKernelEiPKfPKifPf)
        /*0044*/ 	.word	0x00000000
.L_27:


//--------------------- .nv.compat                --------------------------
	.section	.nv.compat,"",@"SHT_CUDA_COMPAT_INFO"
	.align	4
        /*0000*/ 	.byte	0x02, 0x09, 0x00, 0x00, 0x02, 0x02, 0x01, 0x00, 0x02, 0x05, 0x05, 0x00, 0x03, 0x07, 0x01, 0x01
        /*0010*/ 	.byte	0x02, 0x03, 0x00, 0x00, 0x02, 0x06, 0x01, 0x00, 0x04, 0x0b, 0x08, 0x00, 0x01, 0x00, 0x00, 0x00
        /*0020*/ 	.byte	0x00, 0x00, 0x00, 0x00


//--------------------- .nv.info._ZN6caffe288_GLOBAL__N__64_tmpxft_00005f47_00000000_7_cosine_embedding_criterion_op_cpp1_ii_9d0551c117CECGradientKernelEiPKfPKiS2_fPf --------------------------
	.section	.nv.info._ZN6caffe288_GLOBAL__N__64_tmpxft_00005f47_00000000_7_cosine_embedding_criterion_op_cpp1_ii_9d0551c117CECGradientKernelEiPKfPKiS2_fPf,"",@"SHT_CUDA_INFO"
	.sectionflags	@""
	.align	4


	//----- nvinfo : EIATTR_CUDA_API_VERSION
	.align		4
        /*0000*/ 	.byte	0x04, 0x37
        /*0002*/ 	.short	(.L_29 - .L_28)
.L_28:
        /*0004*/ 	.word	0x00000082


	//----- nvinfo : EIATTR_KPARAM_INFO
	.align		4
.L_29:
        /*0008*/ 	.byte	0x04, 0x17
        /*000a*/ 	.short	(.L_31 - .L_30)
.L_30:
        /*000c*/ 	.word	0x00000000
        /*0010*/ 	.short	0x0005
        /*0012*/ 	.short	0x0028
        /*0014*/ 	.byte	0x00, 0xf0, 0x21, 0x00


	//----- nvinfo : EIATTR_KPARAM_INFO
	.align		4
.L_31:
        /*0018*/ 	.byte	0x04, 0x17
        /*001a*/ 	.short	(.L_33 - .L_32)
.L_32:
        /*001c*/ 	.word	0x00000000
        /*0020*/ 	.short	0x0004
        /*0022*/ 	.short	0x0020
        /*0024*/ 	.byte	0x00, 0xf0, 0x11, 0x00


	//----- nvinfo : EIATTR_KPARAM_INFO
	.align		4
.L_33:
        /*0028*/ 	.byte	0x04, 0x17
        /*002a*/ 	.short	(.L_35 - .L_34)
.L_34:
        /*002c*/ 	.word	0x00000000
        /*0030*/ 	.short	0x0003
        /*0032*/ 	.short	0x0018
        /*0034*/ 	.byte	0x00, 0xf0, 0x21, 0x00


	//----- nvinfo : EIATTR_KPARAM_INFO
	.align		4
.L_35:
        /*0038*/ 	.byte	0x04, 0x17
        /*003a*/ 	.short	(.L_37 - .L_36)
.L_36:
        /*003c*/ 	.word	0x00000000
        /*0040*/ 	.short	0x0002
        /*0042*/ 	.short	0x0010
        /*0044*/ 	.byte	0x00, 0xf0, 0x21, 0x00


	//----- nvinfo : EIATTR_KPARAM_INFO
	.align		4
.L_37:
        /*0048*/ 	.byte	0x04, 0x17
        /*004a*/ 	.short	(.L_39 - .L_38)
.L_38:
        /*004c*/ 	.word	0x00000000
        /*0050*/ 	.short	0x0001
        /*0052*/ 	.short	0x0008
        /*0054*/ 	.byte	0x00, 0xf0, 0x21, 0x00


	//----- nvinfo : EIATTR_KPARAM_INFO
	.align		4
.L_39:
        /*0058*/ 	.byte	0x04, 0x17
        /*005a*/ 	.short	(.L_41 - .L_40)
.L_40:
        /*005c*/ 	.word	0x00000000
        /*0060*/ 	.short	0x0000
        /*0062*/ 	.short	0x0000
        /*0064*/ 	.byte	0x00, 0xf0, 0x11, 0x00


	//----- nvinfo : EIATTR_SPARSE_MMA_MASK
	.align		4
.L_41:
        /*0068*/ 	.byte	0x03, 0x50
        /*006a*/ 	.short	0x0000


	//----- nvinfo : EIATTR_MAXREG_COUNT
	.align		4
        /*006c*/ 	.byte	0x03, 0x1b
        /*006e*/ 	.short	0x00ff


	//----- nvinfo : EIATTR_MERCURY_ISA_VERSION
	.align		4
        /*0070*/ 	.byte	0x03, 0x5f
        /*0072*/ 	.short	0x0101


	//----- nvinfo : EIATTR_VRC_CTA_INIT_COUNT
	.align		4
        /*0074*/ 	.byte	0x02, 0x4a
	.zero		1
	.zero		1


	//----- nvinfo : EIATTR_EXIT_INSTR_OFFSETS
	.align		4
        /*0078*/ 	.byte	0x04, 0x1c
        /*007a*/ 	.short	(.L_43 - .L_42)


	//   ....[0]....
.L_42:
        /*007c*/ 	.word	0x00000090


	//   ....[1]....
        /*0080*/ 	.word	0x000002d0


	//----- nvinfo : EIATTR_CRS_STACK_SIZE
	.align		4
.L_43:
        /*0084*/ 	.byte	0x04, 0x1e
        /*0086*/ 	.short	(.L_45 - .L_44)
.L_44:
        /*0088*/ 	.word	0x00000000


	//----- nvinfo : EIATTR_CBANK_PARAM_SIZE
	.align		4
.L_45:
        /*008c*/ 	.byte	0x03, 0x19
        /*008e*/ 	.short	0x0030


	//----- nvinfo : EIATTR_PARAM_CBANK
	.align		4
        /*0090*/ 	.byte	0x04, 0x0a
        /*0092*/ 	.short	(.L_47 - .L_46)
	.align		4
.L_46:
        /*0094*/ 	.word	index@(.nv.constant0._ZN6caffe288_GLOBAL__N__64_tmpxft_00005f47_00000000_7_cosine_embedding_criterion_op_cpp1_ii_9d0551c117CECGradientKernelEiPKfPKiS2_fPf)
        /*0098*/ 	.short	0x0380
        /*009a*/ 	.short	0x0030


	//----- nvinfo : EIATTR_SW_WAR
	.align		4
.L_47:
        /*009c*/ 	.byte	0x04, 0x36
        /*009e*/ 	.short	(.L_49 - .L_48)
.L_48:
        /*00a0*/ 	.word	0x00000008
.L_49:


//--------------------- .nv.info._ZN6caffe288_GLOBAL__N__64_tmpxft_00005f47_00000000_7_cosine_embedding_criterion_op_cpp1_ii_9d0551c19CECKernelEiPKfPKifPf --------------------------
	.section	.nv.info._ZN6caffe288_GLOBAL__N__64_tmpxft_00005f47_00000000_7_cosine_embedding_criterion_op_cpp1_ii_9d0551c19CECKernelEiPKfPKifPf,"",@"SHT_CUDA_INFO"
	.sectionflags	@""
	.align	4


	//----- nvinfo : EIATTR_CUDA_API_VERSION
	.align		4
        /*0000*/ 	.byte	0x04, 0x37
        /*0002*/ 	.short	(.L_51 - .L_50)
.L_50:
        /*0004*/ 	.word	0x00000082


	//----- nvinfo : EIATTR_KPARAM_INFO
	.align		4
.L_51:
        /*0008*/ 	.byte	0x04, 0x17
        /*000a*/ 	.short	(.L_53 - .L_52)
.L_52:
        /*000c*/ 	.word	0x00000000
        /*0010*/ 	.short	0x0004
        /*0012*/ 	.short	0x0020
        /*0014*/ 	.byte	0x00, 0xf0, 0x21, 0x00


	//----- nvinfo : EIATTR_KPARAM_INFO
	.align		4
.L_53:
        /*0018*/ 	.byte	0x04, 0x17
        /*001a*/ 	.short	(.L_55 - .L_54)
.L_54:
        /*001c*/ 	.word	0x00000000
        /*0020*/ 	.short	0x0003
        /*0022*/ 	.short	0x0018
        /*0024*/ 	.byte	0x00, 0xf0, 0x11, 0x00


	//----- nvinfo : EIATTR_KPARAM_INFO
	.align		4
.L_55:
        /*0028*/ 	.byte	0x04, 0x17
        /*002a*/ 	.short	(.L_57 - .L_56)
.L_56:
        /*002c*/ 	.word	0x00000000
        /*0030*/ 	.short	0x0002
        /*0032*/ 	.short	0x0010
        /*0034*/ 	.byte	0x00, 0xf0, 0x21, 0x00


	//----- nvinfo : EIATTR_KPARAM_INFO
	.align		4
.L_57:
        /*0038*/ 	.byte	0x04, 0x17
        /*003a*/ 	.short	(.L_59 - .L_58)
.L_58:
        /*003c*/ 	.word	0x00000000
        /*0040*/ 	.short	0x0001
        /*0042*/ 	.short	0x0008
        /*0044*/ 	.byte	0x00, 0xf0, 0x21, 0x00


	//----- nvinfo : EIATTR_KPARAM_INFO
	.align		4
.L_59:
        /*0048*/ 	.byte	0x04, 0x17
        /*004a*/ 	.short	(.L_61 - .L_60)
.L_60:
        /*004c*/ 	.word	0x00000000
        /*0050*/ 	.short	0x0000
        /*0052*/ 	.short	0x0000
        /*0054*/ 	.byte	0x00, 0xf0, 0x11, 0x00


	//----- nvinfo : EIATTR_SPARSE_MMA_MASK
	.align		4
.L_61:
        /*0058*/ 	.byte	0x03, 0x50
        /*005a*/ 	.short	0x0000


	//----- nvinfo : EIATTR_MAXREG_COUNT
	.align		4
        /*005c*/ 	.byte	0x03, 0x1b
        /*005e*/ 	.short	0x00ff


	//----- nvinfo : EIATTR_MERCURY_ISA_VERSION
	.align		4
        /*0060*/ 	.byte	0x03, 0x5f
        /*0062*/ 	.short	0x0101


	//----- nvinfo : EIATTR_VRC_CTA_INIT_COUNT
	.align		4
        /*0064*/ 	.byte	0x02, 0x4a
	.zero		1
	.zero		1


	//----- nvinfo : EIATTR_EXIT_INSTR_OFFSETS
	.align		4
        /*0068*/ 	.byte	0x04, 0x1c
        /*006a*/ 	.short	(.L_63 - .L_62)


	//   ....[0]....
.L_62:
        /*006c*/ 	.word	0x00000090


	//   ....[1]....
        /*0070*/ 	.word	0x000002b0


	//----- nvinfo : EIATTR_CRS_STACK_SIZE
	.align		4
.L_63:
        /*0074*/ 	.byte	0x04, 0x1e
        /*0076*/ 	.short	(.L_65 - .L_64)
.L_64:
        /*0078*/ 	.word	0x00000000


	//----- nvinfo : EIATTR_CBANK_PARAM_SIZE
	.align		4
.L_65:
        /*007c*/ 	.byte	0x03, 0x19
        /*007e*/ 	.short	0x0028


	//----- nvinfo : EIATTR_PARAM_CBANK
	.align		4
        /*0080*/ 	.byte	0x04, 0x0a
        /*0082*/ 	.short	(.L_67 - .L_66)
	.align		4
.L_66:
        /*0084*/ 	.word	index@(.nv.constant0._ZN6caffe288_GLOBAL__N__64_tmpxft_00005f47_00000000_7_cosine_embedding_criterion_op_cpp1_ii_9d0551c19CECKernelEiPKfPKifPf)
        /*0088*/ 	.short	0x0380
        /*008a*/ 	.short	0x0028


	//----- nvinfo : EIATTR_SW_WAR
	.align		4
.L_67:
        /*008c*/ 	.byte	0x04, 0x36
        /*008e*/ 	.short	(.L_69 - .L_68)
.L_68:
        /*0090*/ 	.word	0x00000008
.L_69:


//--------------------- .nv.callgraph             --------------------------
	.section	.nv.callgraph,"",@"SHT_CUDA_CALLGRAPH"
	.align	4
	.sectionentsize	8
	.align		4
        /*0000*/ 	.word	0x00000000
	.align		4
        /*0004*/ 	.word	0xffffffff
	.align		4
        /*0008*/ 	.word	0x00000000
	.align		4
        /*000c*/ 	.word	0xfffffffe
	.align		4
        /*0010*/ 	.word	0x00000000
	.align		4
        /*0014*/ 	.word	0xfffffffd
	.align		4
        /*0018*/ 	.word	0x00000000
	.align		4
        /*001c*/ 	.word	0xfffffffc


//--------------------- .nv.constant4             --------------------------
	.section	.nv.constant4,"a",@progbits
	.align	8
	.align		8
.nv.constant4:
        /*0000*/ 	.dword	_ZTVSt9basic_iosIcSt11char_traitsIcEE
	.align		8
        /*0008*/ 	.dword	_ZTTSo
	.align		8
        /*0010*/ 	.dword	_ZTVSt15basic_streambufIcSt11char_traitsIcEE
	.align		8
        /*0018*/ 	.dword	_ZTVNSt7__cxx1115basic_stringbufIcSt11char_traitsIcESaIcEEE
	.align		8
        /*0020*/ 	.dword	_ZTTNSt7__cxx1119basic_ostringstreamIcSt11char_traitsIcESaIcEEE
	.align		8
        /*0028*/ 	.dword	_ZTVN10__cxxabiv119__pointer_type_infoE
	.align		8
        /*0030*/ 	.dword	_ZTVN10__cxxabiv120__function_type_infoE
	.align		8
        /*0038*/ 	.dword	_ZTVN10__cxxabiv117__class_type_infoE
	.align		8
        /*0040*/ 	.dword	_ZTVN10__cxxabiv120__si_class_type_infoE
	.align		8
        /*0048*/ 	.dword	_ZTVSt9exception
	.align		8
        /*0050*/ 	.dword	_ZTVN3c105ErrorE
	.align		8
        /*0058*/ 	.dword	_ZTVN3c1020intrusive_ptr_targetE
	.align		8
        /*0060*/ 	.dword	_ZTVN3c1011StorageImplE
	.align		8
        /*0068*/ 	.dword	_ZTVN6caffe28OperatorINS_11CUDAContextEEE
	.align		8
        /*0070*/ 	.dword	_ZTVN6caffe226CosineEmbeddingCriterionOpINS_11CUDAContextEEE
	.align		8
        /*0078*/ 	.dword	_ZTVN6caffe234CosineEmbeddingCriterionGradientOpINS_11CUDAContextEEE


//--------------------- .text._ZN6caffe288_GLOBAL__N__64_tmpxft_00005f47_00000000_7_cosine_embedding_criterion_op_cpp1_ii_9d0551c117CECGradientKernelEiPKfPKiS2_fPf --------------------------
	.section	.text._ZN6caffe288_GLOBAL__N__64_tmpxft_00005f47_00000000_7_cosine_embedding_criterion_op_cpp1_ii_9d0551c117CECGradientKernelEiPKfPKiS2_fPf,"ax",@progbits
	.align	128
        .global         _ZN6caffe288_GLOBAL__N__64_tmpxft_00005f47_00000000_7_cosine_embedding_criterion_op_cpp1_ii_9d0551c117CECGradientKernelEiPKfPKiS2_fPf
        .type           _ZN6caffe288_GLOBAL__N__64_tmpxft_00005f47_00000000_7_cosine_embedding_criterion_op_cpp1_ii_9d0551c117CECGradientKernelEiPKfPKiS2_fPf,@function
        .size           _ZN6caffe288_GLOBAL__N__64_tmpxft_00005f47_00000000_7_cosine_embedding_criterion_op_cpp1_ii_9d0551c117CECGradientKernelEiPKfPKiS2_fPf,(.L_x_4 - _ZN6caffe288_GLOBAL__N__64_tmpxft_00005f47_00000000_7_cosine_embedding_criterion_op_cpp1_ii_9d0551c117CECGradientKernelEiPKfPKiS2_fPf)
        .other          _ZN6caffe288_GLOBAL__N__64_tmpxft_00005f47_00000000_7_cosine_embedding_criterion_op_cpp1_ii_9d0551c117CECGradientKernelEiPKfPKiS2_fPf,@"STO_CUDA_ENTRY STV_DEFAULT"
_ZN6caffe288_GLOBAL__N__64_tmpxft_00005f47_00000000_7_cosine_embedding_criterion_op_cpp1_ii_9d0551c117CECGradientKernelEiPKfPKiS2_fPf:
.text._ZN6caffe288_GLOBAL__N__64_tmpxft_00005f47_00000000_7_cosine_embedding_criterion_op_cpp1_ii_9d0551c117CECGradientKernelEiPKfPKiS2_fPf:
[----:B------:R-:W-:Y:S01]  /*0000*/  LDC R1, c[0x0][0x37c] ;  /* 0x0000df00ff017b82 */ /* 0x000fe20000000800 */
[----:B------:R-:W0:Y:S01]  /*0010*/  S2R R0, SR_CTAID.X ;  /* 0x0000000000007919 */ /* 0x000e220000002500 */
[----:B------:R-:W0:Y:S01]  /*0020*/  LDCU UR4, c[0x0][0x360] ;  /* 0x00006c00ff0477ac */ /* 0x000e220008000800 */
[----:B------:R-:W0:Y:S01]  /*0030*/  S2R R3, SR_TID.X ;  /* 0x0000000000037919 */ /* 0x000e220000002100 */
[----:B------:R-:W1:Y:S02]  /*0040*/  LDCU UR5, c[0x0][0x380] ;  /* 0x00007000ff0577ac */ /* 0x000e640008000800 */
[----:B-1----:R-:W-:Y:S01]  /*0050*/  USHF.R.S32.HI UR8, URZ, 0x1f, UR5 ;  /* 0x0000001fff087899 */ /* 0x002fe20008011405 */
[----:B0-----:R-:W-:-:S05]  /*0060*/  IMAD R0, R0, UR4, R3 ;  /* 0x0000000400007c24 */ /* 0x001fca000f8e0203 */
[----:B------:R-:W-:-:S04]  /*0070*/  ISETP.GE.U32.AND P0, PT, R0, UR5, PT ;  /* 0x0000000500007c0c */ /* 0x000fc8000bf06070 */
[----:B------:R-:W-:-:S13]  /*0080*/  ISETP.GE.U32.AND.EX P0, PT, RZ, UR8, PT, P0 ;  /* 0x00000008ff007c0c */ /* 0x000fda000bf06100 */
[----:B------:R-:W-:Y:S05]  /*0090*/  @P0 EXIT ;  /* 0x000000000000094d */ /* 0x000fea0003800000 */
[----:B------:R-:W0:Y:S01]  /*00a0*/  LDCU UR5, c[0x0][0x370] ;  /* 0x00006e00ff0577ac */ /* 0x000e220008000800 */
[----:B------:R-:W-:Y:S02]  /*00b0*/  IMAD.MOV.U32 R8, RZ, RZ, R0 ;  /* 0x000000ffff087224 */ /* 0x000fe400078e0000 */
[----:B------:R-:W-:Y:S01]  /*00c0*/  IMAD.MOV.U32 R9, RZ, RZ, RZ ;  /* 0x000000ffff097224 */ /* 0x000fe200078e00ff */
[----:B------:R-:W1:Y:S01]  /*00d0*/  LDCU.64 UR6, c[0x0][0x358] ;  /* 0x00006b00ff0677ac */ /* 0x000e620008000a00 */
[----:B------:R-:W2:Y:S01]  /*00e0*/  LDCU UR9, c[0x0][0x380] ;  /* 0x00007000ff0977ac */ /* 0x000ea20008000800 */
[----:B------:R-:W3:Y:S01]  /*00f0*/  LDCU.64 UR10, c[0x0][0x3a8] ;  /* 0x00007500ff0a77ac */ /* 0x000ee20008000a00 */
[----:B------:R-:W4:Y:S01]  /*0100*/  LDCU.128 UR12, c[0x0][0x390] ;  /* 0x00007200ff0c77ac */ /* 0x000f220008000c00 */
[----:B0-----:R-:W-:-:S12]  /*0110*/  UIMAD UR4, UR4, UR5, URZ ;  /* 0x00000005040472a4 */ /* 0x001fd8000f8e02ff */
.L_x_0:
[C---:B------:R-:W-:Y:S01]  /*0120*/  IMAD.SHL.U32 R13, R8.reuse, 0x4, RZ ;  /* 0x00000004080d7824 */ /* 0x040fe200078e00ff */
[----:B------:R-:W-:-:S04]  /*0130*/  SHF.L.U64.HI R10, R8, 0x2, R9 ;  /* 0x00000002080a7819 */ /* 0x000fc80000010209 */
[----:B----4-:R-:W-:-:S04]  /*0140*/  IADD3 R4, P0, PT, R13, UR12, RZ ;  /* 0x0000000c0d047c10 */ /* 0x010fc8000ff1e0ff */
[----:B------:R-:W-:-:S05]  /*0150*/  IADD3.X R5, PT, PT, R10, UR13, RZ, P0, !PT ;  /* 0x0000000d0a057c10 */ /* 0x000fca00087fe4ff */
[----:B-1----:R-:W4:Y:S02]  /*0160*/  LDG.E R4, desc[UR6][R4.64] ;  /* 0x0000000604047981 */ /* 0x002f24000c1e1900 */
[----:B----4-:R-:W-:-:S13]  /*0170*/  ISETP.NE.AND P0, PT, R4, 0x1, PT ;  /* 0x000000010400780c */ /* 0x010fda0003f05270 */
[----:B------:R-:W0:Y:S08]  /*0180*/  @P0 LDC.64 R6, c[0x0][0x388] ;  /* 0x0000e200ff060b82 */ /* 0x000e300000000a00 */
[----:B------:R-:W1:Y:S01]  /*0190*/  @P0 LDC R11, c[0x0][0x3a0] ;  /* 0x0000e800ff0b0b82 */ /* 0x000e620000000800 */
[----:B0-----:R-:W-:-:S05]  /*01a0*/  @P0 IADD3 R6, P1, PT, R13, R6, RZ ;  /* 0x000000060d060210 */ /* 0x001fca0007f3e0ff */
[----:B------:R-:W-:Y:S01]  /*01b0*/  @P0 IMAD.X R7, R10, 0x1, R7, P1 ;  /* 0x000000010a070824 */ /* 0x000fe200008e0607 */
[----:B------:R-:W-:-:S04]  /*01c0*/  IADD3 R2, P1, PT, R13, UR14, RZ ;  /* 0x0000000e0d027c10 */ /* 0x000fc8000ff3e0ff */
[----:B------:R-:W1:Y:S01]  /*01d0*/  @P0 LDG.E R6, desc[UR6][R6.64] ;  /* 0x0000000606060981 */ /* 0x000e62000c1e1900 */
[----:B------:R-:W-:-:S06]  /*01e0*/  IADD3.X R3, PT, PT, R10, UR15, RZ, P1, !PT ;  /* 0x0000000f0a037c10 */ /* 0x000fcc0008ffe4ff */
[----:B------:R-:W4:Y:S01]  /*01f0*/  LDG.E R3, desc[UR6][R2.64] ;  /* 0x0000000602037981 */ /* 0x000f22000c1e1900 */
[----:B------:R-:W-:Y:S01]  /*0200*/  IMAD.MOV.U32 R0, RZ, RZ, -0x40800000 ;  /* 0xbf800000ff007424 */ /* 0x000fe200078e00ff */
[----:B-1----:R-:W-:-:S04]  /*0210*/  @P0 FSETP.GE.AND P1, PT, R6, R11, PT ;  /* 0x0000000b0600020b */ /* 0x002fc80003f26000 */
[----:B------:R-:W-:Y:S02]  /*0220*/  @P0 SEL R5, RZ, 0x1, !P1 ;  /* 0x00000001ff050807 */ /* 0x000fe40004800000 */
[----:B---3--:R-:W-:Y:S02]  /*0230*/  IADD3 R4, P1, PT, R13, UR10, RZ ;  /* 0x0000000a0d047c10 */ /* 0x008fe4000ff3e0ff */
[----:B------:R-:W-:Y:S02]  /*0240*/  @P0 I2FP.F32.S32 R0, R5 ;  /* 0x0000000500000245 */ /* 0x000fe40000201400 */
[----:B------:R-:W-:Y:S02]  /*0250*/  IADD3.X R5, PT, PT, R10, UR11, RZ, P1, !PT ;  /* 0x0000000b0a057c10 */ /* 0x000fe40008ffe4ff */
[----:B------:R-:W-:Y:S01]  /*0260*/  IADD3 R8, P0, PT, R8, UR4, RZ ;  /* 0x0000000408087c10 */ /* 0x000fe2000ff1e0ff */
[----:B----4-:R-:W-:-:S04]  /*0270*/  FMUL R7, R3, R0 ;  /* 0x0000000003077220 */ /* 0x010fc80000400000 */
[----:B------:R-:W-:Y:S01]  /*0280*/  IMAD.X R9, RZ, RZ, R9, P0 ;  /* 0x000000ffff097224 */ /* 0x000fe200000e0609 */
[----:B------:R0:W-:Y:S01]  /*0290*/  STG.E desc[UR6][R4.64], R7 ;  /* 0x0000000704007986 */ /* 0x0001e2000c101906 */
[----:B--2---:R-:W-:-:S04]  /*02a0*/  ISETP.GE.U32.AND P0, PT, R8, UR9, PT ;  /* 0x0000000908007c0c */ /* 0x004fc8000bf06070 */
[----:B------:R-:W-:-:S13]  /*02b0*/  ISETP.GE.U32.AND.EX P0, PT, R9, UR8, PT, P0 ;  /* 0x0000000809007c0c */ /* 0x000fda000bf06100 */
[----:B0-----:R-:W-:Y:S05]  /*02c0*/  @!P0 BRA `(.L_x_0) ;  /* 0xfffffffc00948947 */ /* 0x001fea000383ffff */
[----:B------:R-:W-:Y:S05]  /*02d0*/  EXIT ;  /* 0x000000000000794d */ /* 0x000fea0003800000 */
.L_x_1:
[----:B------:R-:W-:-:S00]  /*02e0*/  BRA `(.L_x_1) ;  /* 0xfffffffc00fc7947 */ /* 0x000fc0000383ffff */
[----:B------:R-:W-:-:S00]  /*02f0*/  NOP ;  /* 0x0000000000007918 */ /* 0x000fc00000000000 */
        /* <DEDUP_REMOVED lines=8> */
.L_x_4:


//--------------------- .text._ZN6caffe288_GLOBAL__N__64_tmpxft_00005f47_00000000_7_cosine_embedding_criterion_op_cpp1_ii_9d0551c19CECKernelEiPKfPKifPf --------------------------
	.section	.text._ZN6caffe288_GLOBAL__N__64_tmpxft_00005f47_00000000_7_cosine_embedding_criterion_op_cpp1_ii_9d0551c19CECKernelEiPKfPKifPf,"ax",@progbits
	.align	128
        .global         _ZN6caffe288_GLOBAL__N__64_tmpxft_00005f47_00000000_7_cosine_embedding_criterion_op_cpp1_ii_9d0551c19CECKernelEiPKfPKifPf
        .type           _ZN6caffe288_GLOBAL__N__64_tmpxft_00005f47_00000000_7_cosine_embedding_criterion_op_cpp1_ii_9d0551c19CECKernelEiPKfPKifPf,@function
        .size           _ZN6caffe288_GLOBAL__N__64_tmpxft_00005f47_00000000_7_cosine_embedding_criterion_op_cpp1_ii_9d0551c19CECKernelEiPKfPKifPf,(.L_x_5 - _ZN6caffe288_GLOBAL__N__64_tmpxft_00005f47_00000000_7_cosine_embedding_criterion_op_cpp1_ii_9d0551c19CECKernelEiPKfPKifPf)
        .other          _ZN6caffe288_GLOBAL__N__64_tmpxft_00005f47_00000000_7_cosine_embedding_criterion_op_cpp1_ii_9d0551c19CECKernelEiPKfPKifPf,@"STO_CUDA_ENTRY STV_DEFAULT"
_ZN6caffe288_GLOBAL__N__64_tmpxft_00005f47_00000000_7_cosine_embedding_criterion_op_cpp1_ii_9d0551c19CECKernelEiPKfPKifPf:
.text._ZN6caffe288_GLOBAL__N__64_tmpxft_00005f47_00000000_7_cosine_embedding_criterion_op_cpp1_ii_9d0551c19CECKernelEiPKfPKifPf:
        /* <DEDUP_REMOVED lines=16> */
[----:B------:R-:W4:Y:S01]  /*0100*/  LDCU.64 UR12, c[0x0][0x388] ;  /* 0x00007100ff0c77ac */ /* 0x000f220008000a00 */
[----:B------:R-:W1:Y:S01]  /*0110*/  LDCU.64 UR14, c[0x0][0x3a0] ;  /* 0x00007400ff0e77ac */ /* 0x000e620008000a00 */
[----:B0-----:R-:W-:-:S12]  /*0120*/  UIMAD UR4, UR4, UR5, URZ ;  /* 0x00000005040472a4 */ /* 0x001fd8000f8e02ff */
.L_x_2:
[C---:B------:R-:W-:Y:S01]  /*0130*/  IMAD.SHL.U32 R12, R10.reuse, 0x4, RZ ;  /* 0x000000040a0c7824 */ /* 0x040fe200078e00ff */
[----:B------:R-:W-:-:S04]  /*0140*/  SHF.L.U64.HI R13, R10, 0x2, R11 ;  /* 0x000000020a0d7819 */ /* 0x000fc8000001020b */
[----:B---3--:R-:W-:-:S04]  /*0150*/  IADD3 R6, P0, PT, R12, UR10, RZ ;  /* 0x0000000a0c067c10 */ /* 0x008fc8000ff1e0ff */
[----:B------:R-:W-:-:S05]  /*0160*/  IADD3.X R7, PT, PT, R13, UR11, RZ, P0, !PT ;  /* 0x0000000b0d077c10 */ /* 0x000fca00087fe4ff */
[----:B-1----:R-:W3:Y:S01]  /*0170*/  LDG.E R6, desc[UR6][R6.64] ;  /* 0x0000000606067981 */ /* 0x002ee2000c1e1900 */
[----:B----4-:R-:W-:-:S04]  /*0180*/  IADD3 R8, P0, PT, R12, UR12, RZ ;  /* 0x0000000c0c087c10 */ /* 0x010fc8000ff1e0ff */
[----:B------:R-:W-:-:S06]  /*0190*/  IADD3.X R9, PT, PT, R13, UR13, RZ, P0, !PT ;  /* 0x0000000d0d097c10 */ /* 0x000fcc00087fe4ff */
[----:B------:R-:W4:Y:S01]  /*01a0*/  LDG.E R9, desc[UR6][R8.64] ;  /* 0x0000000608097981 */ /* 0x000f22000c1e1900 */
[----:B---3--:R-:W-:-:S13]  /*01b0*/  ISETP.NE.AND P0, PT, R6, 0x1, PT ;  /* 0x000000010600780c */ /* 0x008fda0003f05270 */
[----:B0-----:R-:W0:Y:S01]  /*01c0*/  @P0 LDC R0, c[0x0][0x398] ;  /* 0x0000e600ff000b82 */ /* 0x001e220000000800 */
[----:B----4-:R-:W1:Y:S01]  /*01d0*/  @!P0 F2F.F64.F32 R2, R9 ;  /* 0x0000000900028310 */ /* 0x010e620000201800 */
[----:B0-----:R-:W-:-:S05]  /*01e0*/  @P0 FADD R0, R9, -R0 ;  /* 0x8000000009000221 */ /* 0x001fca0000000000 */
[----:B------:R-:W-:-:S04]  /*01f0*/  @P0 FMNMX R0, RZ, R0, !PT ;  /* 0x00000000ff000209 */ /* 0x000fc80007800000 */
[----:B------:R-:W0:Y:S01]  /*0200*/  @P0 F2F.F64.F32 R4, R0 ;  /* 0x0000000000040310 */ /* 0x000e220000201800 */
[----:B-1----:R-:W-:Y:S01]  /*0210*/  @!P0 DADD R4, -R2, 1 ;  /* 0x3ff0000002048429 */ /* 0x002fe20000000100 */
[----:B------:R-:W-:-:S04]  /*0220*/  IADD3 R2, P0, PT, R12, UR14, RZ ;  /* 0x0000000e0c027c10 */ /* 0x000fc8000ff1e0ff */
[----:B------:R-:W-:Y:S02]  /*0230*/  IADD3.X R3, PT, PT, R13, UR15, RZ, P0, !PT ;  /* 0x0000000f0d037c10 */ /* 0x000fe400087fe4ff */
[----:B------:R-:W-:-:S03]  /*0240*/  IADD3 R10, P0, PT, R10, UR4, RZ ;  /* 0x000000040a0a7c10 */ /* 0x000fc6000ff1e0ff */
[----:B0-----:R-:W0:Y:S02]  /*0250*/  F2F.F32.F64 R5, R4 ;  /* 0x0000000400057310 */ /* 0x001e240000301000 */
[----:B------:R-:W-:Y:S01]  /*0260*/  IMAD.X R11, RZ, RZ, R11, P0 ;  /* 0x000000ffff0b7224 */ /* 0x000fe200000e060b */
[----:B--2---:R-:W-:-:S04]  /*0270*/  ISETP.GE.U32.AND P0, PT, R10, UR9, PT ;  /* 0x000000090a007c0c */ /* 0x004fc8000bf06070 */
[----:B------:R-:W-:Y:S01]  /*0280*/  ISETP.GE.U32.AND.EX P0, PT, R11, UR8, PT, P0 ;  /* 0x000000080b007c0c */ /* 0x000fe2000bf06100 */
[----:B0-----:R0:W-:-:S12]  /*0290*/  STG.E desc[UR6][R2.64], R5 ;  /* 0x0000000502007986 */ /* 0x0011d8000c101906 */
[----:B------:R-:W-:Y:S05]  /*02a0*/  @!P0 BRA `(.L_x_2) ;  /* 0xfffffffc00a08947 */ /* 0x000fea000383ffff */
[----:B------:R-:W-:Y:S05]  /*02b0*/  EXIT ;  /* 0x000000000000794d */ /* 0x000fea0003800000 */
.L_x_3:
        /* <DEDUP_REMOVED lines=12> */
.L_x_5:


//--------------------- .nv.shared.reserved.0     --------------------------
	.section	.nv.shared.reserved.0,"aw",@nobits
	.weak		__nv_reservedSMEM_offset_0_alias
	.size		__nv_reservedSMEM_offset_0_alias, 0, 64
	.other		__nv_reservedSMEM_offset_0_alias,@"STO_CUDA_RESERVED_SHARED STV_DEFAULT"
__nv_reservedSMEM_offset_0_alias:
	.zero		0
	.zero		64


//--------------------- .nv.global                --------------------------
	.section	.nv.global,"aw",@nobits
	.align	8
.nv.global:
	.type		_ZTVN10__cxxabiv120__function_type_infoE,@object
	.size		_ZTVN10__cxxabiv120__function_type_infoE,(_ZTVN10__cxxabiv120__si_class_type_infoE - _ZTVN10__cxxabiv120__function_type_infoE)
_ZTVN10__cxxabiv120__function_type_infoE:
	.zero		8
	.type		_ZTVN10__cxxabiv120__si_class_type_infoE,@object
	.size		_ZTVN10__cxxabiv120__si_class_type_infoE,(_ZTTNSt7__cxx1119basic_ostringstreamIcSt11char_traitsIcESaIcEEE - _ZTVN10__cxxabiv120__si_class_type_infoE)
_ZTVN10__cxxabiv120__si_class_type_infoE:
	.zero		8
	.type		_ZTTNSt7__cxx1119basic_ostringstreamIcSt11char_traitsIcESaIcEEE,@object
	.size		_ZTTNSt7__cxx1119basic_ostringstreamIcSt11char_traitsIcESaIcEEE,(_ZTVN10__cxxabiv117__class_type_infoE - _ZTTNSt7__cxx1119basic_ostringstreamIcSt11char_traitsIcESaIcEEE)
_ZTTNSt7__cxx1119basic_ostringstreamIcSt11char_traitsIcESaIcEEE:
	.zero		8
	.type		_ZTVN10__cxxabiv117__class_type_infoE,@object
	.size		_ZTVN10__cxxabiv117__class_type_infoE,(_ZTTSo - _ZTVN10__cxxabiv117__class_type_infoE)
_ZTVN10__cxxabiv117__class_type_infoE:
	.zero		8
	.type		_ZTTSo,@object
	.size		_ZTTSo,(_ZTVN10__cxxabiv119__pointer_type_infoE - _ZTTSo)
_ZTTSo:
	.zero		8
	.type		_ZTVN10__cxxabiv119__pointer_type_infoE,@object
	.size		_ZTVN10__cxxabiv119__pointer_type_infoE,(_ZTVSt9basic_iosIcSt11char_traitsIcEE - _ZTVN10__cxxabiv119__pointer_type_infoE)
_ZTVN10__cxxabiv119__pointer_type_infoE:
	.zero		8
	.type		_ZTVSt9basic_iosIcSt11char_traitsIcEE,@object
	.size		_ZTVSt9basic_iosIcSt11char_traitsIcEE,(_ZTVN3c105ErrorE - _ZTVSt9basic_iosIcSt11char_traitsIcEE)
_ZTVSt9basic_iosIcSt11char_traitsIcEE:
	.zero		32
	.type		_ZTVN3c105ErrorE,@object
	.size		_ZTVN3c105ErrorE,(_ZTVN3c1011StorageImplE - _ZTVN3c105ErrorE)
_ZTVN3c105ErrorE:
	.zero		40
	.type		_ZTVN3c1011StorageImplE,@object
	.size		_ZTVN3c1011StorageImplE,(_ZTVN3c1020intrusive_ptr_targetE - _ZTVN3c1011StorageImplE)
_ZTVN3c1011StorageImplE:
	.zero		40
	.type		_ZTVN3c1020intrusive_ptr_targetE,@object
	.size		_ZTVN3c1020intrusive_ptr_targetE,(_ZTVSt9exception - _ZTVN3c1020intrusive_ptr_targetE)
_ZTVN3c1020intrusive_ptr_targetE:
	.zero		40
	.type		_ZTVSt9exception,@object
	.size		_ZTVSt9exception,(_ZTVSt15basic_streambufIcSt11char_traitsIcEE - _ZTVSt9exception)
_ZTVSt9exception:
	.zero		40
	.type		_ZTVSt15basic_streambufIcSt11char_traitsIcEE,@object
	.size		_ZTVSt15basic_streambufIcSt11char_traitsIcEE,(_ZTVNSt7__cxx1115basic_stringbufIcSt11char_traitsIcESaIcEEE - _ZTVSt15basic_streambufIcSt11char_traitsIcEE)
_ZTVSt15basic_streambufIcSt11char_traitsIcEE:
	.zero		128
	.type		_ZTVNSt7__cxx1115basic_stringbufIcSt11char_traitsIcESaIcEEE,@object
	.size		_ZTVNSt7__cxx1115basic_stringbufIcSt11char_traitsIcESaIcEEE,(_ZTVN6caffe226CosineEmbeddingCriterionOpINS_11CUDAContextEEE - _ZTVNSt7__cxx1115basic_stringbufIcSt11char_traitsIcESaIcEEE)
_ZTVNSt7__cxx1115basic_stringbufIcSt11char_traitsIcESaIcEEE:
	.zero		128
	.type		_ZTVN6caffe226CosineEmbeddingCriterionOpINS_11CUDAContextEEE,@object
	.size		_ZTVN6caffe226CosineEmbeddingCriterionOpINS_11CUDAContextEEE,(_ZTVN6caffe234CosineEmbeddingCriterionGradientOpINS_11CUDAContextEEE - _ZTVN6caffe226CosineEmbeddingCriterionOpINS_11CUDAContextEEE)
_ZTVN6caffe226CosineEmbeddingCriterionOpINS_11CUDAContextEEE:
	.zero		136
	.type		_ZTVN6caffe234CosineEmbeddingCriterionGradientOpINS_11CUDAContextEEE,@object
	.size		_ZTVN6caffe234CosineEmbeddingCriterionGradientOpINS_11CUDAContextEEE,(_ZTVN6caffe28OperatorINS_11CUDAContextEEE - _ZTVN6caffe234CosineEmbeddingCriterionGradientOpINS_11CUDAContextEEE)
_ZTVN6caffe234CosineEmbeddingCriterionGradientOpINS_11CUDAContextEEE:
	.zero		136
	.type		_ZTVN6caffe28OperatorINS_11CUDAContextEEE,@object
	.size		_ZTVN6caffe28OperatorINS_11CUDAContextEEE,(.L_13 - _ZTVN6caffe28OperatorINS_11CUDAContextEEE)
_ZTVN6caffe28OperatorINS_11CUDAContextEEE:
	.zero		136
.L_13:


//--------------------- .nv.constant0._ZN6caffe288_GLOBAL__N__64_tmpxft_00005f47_00000000_7_cosine_embedding_criterion_op_cpp1_ii_9d0551c117CECGradientKernelEiPKfPKiS2_fPf --------------------------
	.section	.nv.constant0._ZN6caffe288_GLOBAL__N__64_tmpxft_00005f47_00000000_7_cosine_embedding_criterion_op_cpp1_ii_9d0551c117CECGradientKernelEiPKfPKiS2_fPf,"a",@progbits
	.sectionflags	@""
	.align	4
.nv.constant0._ZN6caffe288_GLOBAL__N__64_tmpxft_00005f47_00000000_7_cosine_embedding_criterion_op_cpp1_ii_9d0551c117CECGradientKernelEiPKfPKiS2_fPf:
	.zero		944


//--------------------- .nv.constant0._ZN6caffe288_GLOBAL__N__64_tmpxft_00005f47_00000000_7_cosine_embedding_criterion_op_cpp1_ii_9d0551c19CECKernelEiPKfPKifPf --------------------------
	.section	.nv.constant0._ZN6caffe288_GLOBAL__N__64_tmpxft_00005f47_00000000_7_cosine_embedding_criterion_op_cpp1_ii_9d0551c19CECKernelEiPKfPKifPf,"a",@progbits
	.sectionflags	@""
	.align	4
.nv.constant0._ZN6caffe288_GLOBAL__N__64_tmpxft_00005f47_00000000_7_cosine_embedding_criterion_op_cpp1_ii_9d0551c19CECKernelEiPKfPKifPf:
	.zero		936


//--------------------- SYMBOLS --------------------------

	.type		.nv.reservedSmem.offset0,@object
	.size		.nv.reservedSmem.offset0,0x4
